//
// Generated by NVIDIA NVVM Compiler
//
// Compiler Build ID: CL-36424714
// Cuda compilation tools, release 13.0, V13.0.88
// Based on NVVM 20.0.0
//

.version 9.0
.target sm_100
.address_size 64

	// .globl	_Z4testP6__halfS_P7__half2S1_P13__nv_bfloat16S3_P14__nv_bfloat162S5_

.visible .entry _Z4testP6__halfS_P7__half2S1_P13__nv_bfloat16S3_P14__nv_bfloat162S5_(
	.param .u64 .ptr .align 1 _Z4testP6__halfS_P7__half2S1_P13__nv_bfloat16S3_P14__nv_bfloat162S5__param_0,
	.param .align 2 .b8 _Z4testP6__halfS_P7__half2S1_P13__nv_bfloat16S3_P14__nv_bfloat162S5__param_1[2],
	.param .u64 .ptr .align 1 _Z4testP6__halfS_P7__half2S1_P13__nv_bfloat16S3_P14__nv_bfloat162S5__param_2,
	.param .align 4 .b8 _Z4testP6__halfS_P7__half2S1_P13__nv_bfloat16S3_P14__nv_bfloat162S5__param_3[4],
	.param .u64 .ptr .align 1 _Z4testP6__halfS_P7__half2S1_P13__nv_bfloat16S3_P14__nv_bfloat162S5__param_4,
	.param .align 2 .b8 _Z4testP6__halfS_P7__half2S1_P13__nv_bfloat16S3_P14__nv_bfloat162S5__param_5[2],
	.param .u64 .ptr .align 1 _Z4testP6__halfS_P7__half2S1_P13__nv_bfloat16S3_P14__nv_bfloat162S5__param_6,
	.param .align 4 .b8 _Z4testP6__halfS_P7__half2S1_P13__nv_bfloat16S3_P14__nv_bfloat162S5__param_7[4]
)
{
	.reg .b16 	%rs<3>;
	.reg .b32 	%r<3>;
	.reg .b64 	%rd<5>;

	ld.param.u16 	%rs2, [_Z4testP6__halfS_P7__half2S1_P13__nv_bfloat16S3_P14__nv_bfloat162S5__param_5];
	ld.param.u64 	%rd1, [_Z4testP6__halfS_P7__half2S1_P13__nv_bfloat16S3_P14__nv_bfloat162S5__param_0];
	ld.param.u16 	%rs1, [_Z4testP6__halfS_P7__half2S1_P13__nv_bfloat16S3_P14__nv_bfloat162S5__param_1];
	ld.param.u64 	%rd2, [_Z4testP6__halfS_P7__half2S1_P13__nv_bfloat16S3_P14__nv_bfloat162S5__param_2];
	ld.param.u64 	%rd3, [_Z4testP6__halfS_P7__half2S1_P13__nv_bfloat16S3_P14__nv_bfloat162S5__param_4];
	ld.param.u64 	%rd4, [_Z4testP6__halfS_P7__half2S1_P13__nv_bfloat16S3_P14__nv_bfloat162S5__param_6];
	// begin inline asm
	st.global.wt.b16 [%rd1], %rs1;
	// end inline asm
	ld.param.u32 	%r1, [_Z4testP6__halfS_P7__half2S1_P13__nv_bfloat16S3_P14__nv_bfloat162S5__param_3];
	// begin inline asm
	st.global.wt.b32 [%rd2], %r1;
	// end inline asm
	// begin inline asm
	st.global.wt.b16 [%rd3], %rs2;
	// end inline asm
	ld.param.u32 	%r2, [_Z4testP6__halfS_P7__half2S1_P13__nv_bfloat16S3_P14__nv_bfloat162S5__param_7];
	// begin inline asm
	st.global.wt.b32 [%rd4], %r2;
	// end inline asm
	ret;

}


// ===== COMPILED SASS (sm_100) =====

	.target	sm_100

	.elftype	@"ET_EXEC"


//--------------------- .note.nv.tkinfo           --------------------------
	.section	.note.nv.tkinfo,"",@"SHT_NOTE"
	.sectionflags	@"SHF_NOTE_NV_TKINFO"
	.tkinfo
        /*0018*/ 	.word	0x00000002
        /*0030*/ 	.string	""
        /*0030*/ 	.string	"ptxas"
        /*0030*/ 	.string	"Cuda compilation tools, release 13.0, V13.0.88"
        /*0030*/ 	.string	"Build cuda_13.0.r13.0/compiler.36424714_0"
        /*0030*/ 	.string	"-arch sm_100 -m 64 "



//--------------------- .note.nv.cuinfo           --------------------------
	.section	.note.nv.cuinfo,"",@"SHT_NOTE"
	.sectionflags	@"SHF_NOTE_NV_CUINFO"
        /*0018*/ 	.short	0x0002
        /*001a*/ 	.short	0x0064
        /*001c*/ 	.short	0x0082
	.zero		2


//--------------------- .nv.info                  --------------------------
	.section	.nv.info,"",@"SHT_CUDA_INFO"
	.align	4


	//----- nvinfo : EIATTR_REGCOUNT
	.align		4
        /*0000*/ 	.byte	0x04, 0x2f
        /*0002*/ 	.short	(.L_1 - .L_0)
	.align		4
.L_0:
        /*0004*/ 	.word	index@(_Z4testP6__halfS_P7__half2S1_P13__nv_bfloat16S3_P14__nv_bfloat162S5_)
        /*0008*/ 	.word	0x00000014


	//----- nvinfo : EIATTR_FRAME_SIZE
	.align		4
.L_1:
        /*000c*/ 	.byte	0x04, 0x11
        /*000e*/ 	.short	(.L_3 - .L_2)
	.align		4
.L_2:
        /*0010*/ 	.word	index@(_Z4testP6__halfS_P7__half2S1_P13__nv_bfloat16S3_P14__nv_bfloat162S5_)
        /*0014*/ 	.word	0x00000000


	//----- nvinfo : EIATTR_MIN_STACK_SIZE
	.align		4
.L_3:
        /*0018*/ 	.byte	0x04, 0x12
        /*001a*/ 	.short	(.L_5 - .L_4)
	.align		4
.L_4:
        /*001c*/ 	.word	index@(_Z4testP6__halfS_P7__half2S1_P13__nv_bfloat16S3_P14__nv_bfloat162S5_)
        /*0020*/ 	.word	0x00000000
.L_5:


//--------------------- .nv.compat                --------------------------
	.section	.nv.compat,"",@"SHT_CUDA_COMPAT_INFO"
	.align	4
        /*0000*/ 	.byte	0x02, 0x09, 0x00, 0x00, 0x02, 0x02, 0x01, 0x00, 0x02, 0x05, 0x05, 0x00, 0x03, 0x07, 0x01, 0x01
        /*0010*/ 	.byte	0x02, 0x03, 0x00, 0x00, 0x02, 0x06, 0x01, 0x00, 0x04, 0x0b, 0x08, 0x00, 0x09, 0x00, 0x00, 0x00
        /*0020*/ 	.byte	0x00, 0x00, 0x00, 0x00


//--------------------- .nv.info._Z4testP6__halfS_P7__half2S1_P13__nv_bfloat16S3_P14__nv_bfloat162S5_ --------------------------
	.section	.nv.info._Z4testP6__halfS_P7__half2S1_P13__nv_bfloat16S3_P14__nv_bfloat162S5_,"",@"SHT_CUDA_INFO"
	.sectionflags	@""
	.align	4


	//----- nvinfo : EIATTR_CUDA_API_VERSION
	.align		4
        /*0000*/ 	.byte	0x04, 0x37
        /*0002*/ 	.short	(.L_7 - .L_6)
.L_6:
        /*0004*/ 	.word	0x00000082


	//----- nvinfo : EIATTR_KPARAM_INFO
	.align		4
.L_7:
        /*0008*/ 	.byte	0x04, 0x17
        /*000a*/ 	.short	(.L_9 - .L_8)
.L_8:
        /*000c*/ 	.word	0x00000000
        /*0010*/ 	.short	0x0007
        /*0012*/ 	.short	0x0038
        /*0014*/ 	.byte	0x00, 0xf0, 0x11, 0x00


	//----- nvinfo : EIATTR_KPARAM_INFO
	.align		4
.L_9:
        /*0018*/ 	.byte	0x04, 0x17
        /*001a*/ 	.short	(.L_11 - .L_10)
.L_10:
        /*001c*/ 	.word	0x00000000
        /*0020*/ 	.short	0x0006
        /*0022*/ 	.short	0x0030
        /*0024*/ 	.byte	0x00, 0xf5, 0x21, 0x00


	//----- nvinfo : EIATTR_KPARAM_INFO
	.align		4
.L_11:
        /*0028*/ 	.byte	0x04, 0x17
        /*002a*/ 	.short	(.L_13 - .L_12)
.L_12:
        /*002c*/ 	.word	0x00000000
        /*0030*/ 	.short	0x0005
        /*0032*/ 	.short	0x0028
        /*0034*/ 	.byte	0x00, 0xf0, 0x09, 0x00


	//----- nvinfo : EIATTR_KPARAM_INFO
	.align		4
.L_13:
        /*0038*/ 	.byte	0x04, 0x17
        /*003a*/ 	.short	(.L_15 - .L_14)
.L_14:
        /*003c*/ 	.word	0x00000000
        /*0040*/ 	.short	0x0004
        /*0042*/ 	.short	0x0020
        /*0044*/ 	.byte	0x00, 0xf5, 0x21, 0x00


	//----- nvinfo : EIATTR_KPARAM_INFO
	.align		4
.L_15:
        /*0048*/ 	.byte	0x04, 0x17
        /*004a*/ 	.short	(.L_17 - .L_16)
.L_16:
        /*004c*/ 	.word	0x00000000
        /*0050*/ 	.short	0x0003
        /*0052*/ 	.short	0x0018
        /*0054*/ 	.byte	0x00, 0xf0, 0x11, 0x00


	//----- nvinfo : EIATTR_KPARAM_INFO
	.align		4
.L_17:
        /*0058*/ 	.byte	0x04, 0x17
        /*005a*/ 	.short	(.L_19 - .L_18)
.L_18:
        /*005c*/ 	.word	0x00000000
        /*0060*/ 	.short	0x0002
        /*0062*/ 	.short	0x0010
        /*0064*/ 	.byte	0x00, 0xf5, 0x21, 0x00


	//----- nvinfo : EIATTR_KPARAM_INFO
	.align		4
.L_19:
        /*0068*/ 	.byte	0x04, 0x17
        /*006a*/ 	.short	(.L_21 - .L_20)
.L_20:
        /*006c*/ 	.word	0x00000000
        /*0070*/ 	.short	0x0001
        /*0072*/ 	.short	0x0008
        /*0074*/ 	.byte	0x00, 0xf0, 0x09, 0x00


	//----- nvinfo : EIATTR_KPARAM_INFO
	.align		4
.L_21:
        /*0078*/ 	.byte	0x04, 0x17
        /*007a*/ 	.short	(.L_23 - .L_22)
.L_22:
        /*007c*/ 	.word	0x00000000
        /*0080*/ 	.short	0x0000
        /*0082*/ 	.short	0x0000
        /*0084*/ 	.byte	0x00, 0xf5, 0x21, 0x00


	//----- nvinfo : EIATTR_SPARSE_MMA_MASK
	.align		4
.L_23:
        /*0088*/ 	.byte	0x03, 0x50
        /*008a*/ 	.short	0x0000


	//----- nvinfo : EIATTR_MAXREG_COUNT
	.align		4
        /*008c*/ 	.byte	0x03, 0x1b
        /*008e*/ 	.short	0x00ff


	//----- nvinfo : EIATTR_MERCURY_ISA_VERSION
	.align		4
        /*0090*/ 	.byte	0x03, 0x5f
        /*0092*/ 	.short	0x0101


	//----- nvinfo : EIATTR_VRC_CTA_INIT_COUNT
	.align		4
        /*0094*/ 	.byte	0x02, 0x4a
	.zero		1
	.zero		1


	//----- nvinfo : EIATTR_EXIT_INSTR_OFFSETS
	.align		4
        /*0098*/ 	.byte	0x04, 0x1c
        /*009a*/ 	.short	(.L_25 - .L_24)


	//   ....[0]....
.L_24:
        /*009c*/ 	.word	0x000000e0


	//----- nvinfo : EIATTR_CBANK_PARAM_SIZE
	.align		4
.L_25:
        /*00a0*/ 	.byte	0x03, 0x19
        /*00a2*/ 	.short	0x003c


	//----- nvinfo : EIATTR_PARAM_CBANK
	.align		4
        /*00a4*/ 	.byte	0x04, 0x0a
        /*00a6*/ 	.short	(.L_27 - .L_26)
	.align		4
.L_26:
        /*00a8*/ 	.word	index@(.nv.constant0._Z4testP6__halfS_P7__half2S1_P13__nv_bfloat16S3_P14__nv_bfloat162S5_)
        /*00ac*/ 	.short	0x0380
        /*00ae*/ 	.short	0x003c


	//----- nvinfo : EIATTR_SW_WAR
	.align		4
.L_27:
        /*00b0*/ 	.byte	0x04, 0x36
        /*00b2*/ 	.short	(.L_29 - .L_28)
.L_28:
        /*00b4*/ 	.word	0x00000008
.L_29:


//--------------------- .nv.callgraph             --------------------------
	.section	.nv.callgraph,"",@"SHT_CUDA_CALLGRAPH"
	.align	4
	.sectionentsize	8
	.align		4
        /*0000*/ 	.word	0x00000000
	.align		4
        /*0004*/ 	.word	0xffffffff
	.align		4
        /*0008*/ 	.word	0x00000000
	.align		4
        /*000c*/ 	.word	0xfffffffe
	.align		4
        /*0010*/ 	.word	0x00000000
	.align		4
        /*0014*/ 	.word	0xfffffffd
	.align		4
        /*0018*/ 	.word	0x00000000
	.align		4
        /*001c*/ 	.word	0xfffffffc


//--------------------- .text._Z4testP6__halfS_P7__half2S1_P13__nv_bfloat16S3_P14__nv_bfloat162S5_ --------------------------
	.section	.text._Z4testP6__halfS_P7__half2S1_P13__nv_bfloat16S3_P14__nv_bfloat162S5_,"ax",@progbits
	.align	128
        .global         _Z4testP6__halfS_P7__half2S1_P13__nv_bfloat16S3_P14__nv_bfloat162S5_
        .type           _Z4testP6__halfS_P7__half2S1_P13__nv_bfloat16S3_P14__nv_bfloat162S5_,@function
        .size           _Z4testP6__halfS_P7__half2S1_P13__nv_bfloat16S3_P14__nv_bfloat162S5_,(.L_x_1 - _Z4testP6__halfS_P7__half2S1_P13__nv_bfloat16S3_P14__nv_bfloat162S5_)
        .other          _Z4testP6__halfS_P7__half2S1_P13__nv_bfloat16S3_P14__nv_bfloat162S5_,@"STO_CUDA_ENTRY STV_DEFAULT"
_Z4testP6__halfS_P7__half2S1_P13__nv_bfloat16S3_P14__nv_bfloat162S5_:
.text._Z4testP6__halfS_P7__half2S1_P13__nv_bfloat16S3_P14__nv_bfloat162S5_:
[----:B------:R-:W-:Y:S08]  /*0000*/  LDC R1, c[0x0][0x37c] ;  /* 0x0000df00ff017b82 */ /* 0x000ff00000000800 */
[----:B------:R-:W0:Y:S01]  /*0010*/  LDC.U16 R11, c[0x0][0x388] ;  /* 0x0000e200ff0b7b82 */ /* 0x000e220000000400 */
[----:B------:R-:W0:Y:S07]  /*0020*/  LDCU.64 UR4, c[0x0][0x358] ;  /* 0x00006b00ff0477ac */ /* 0x000e2e0008000a00 */
[----:B------:R-:W0:Y:S08]  /*0030*/  LDC.64 R2, c[0x0][0x380] ;  /* 0x0000e000ff027b82 */ /* 0x000e300000000a00 */
[----:B------:R-:W1:Y:S08]  /*0040*/  LDC R13, c[0x0][0x398] ;  /* 0x0000e600ff0d7b82 */ /* 0x000e700000000800 */
[----:B------:R-:W1:Y:S08]  /*0050*/  LDC.64 R4, c[0x0][0x390] ;  /* 0x0000e400ff047b82 */ /* 0x000e700000000a00 */
[----:B------:R-:W2:Y:S01]  /*0060*/  LDC.U16 R15, c[0x0][0x3a8] ;  /* 0x0000ea00ff0f7b82 */ /* 0x000ea20000000400 */
[----:B0-----:R-:W-:Y:S07]  /*0070*/  STG.E.U16.STRONG.SYS desc[UR4][R2.64], R11 ;  /* 0x0000000b02007986 */ /* 0x001fee000c115504 */
[----:B------:R-:W2:Y:S08]  /*0080*/  LDC.64 R6, c[0x0][0x3a0] ;  /* 0x0000e800ff067b82 */ /* 0x000eb00000000a00 */
[----:B------:R-:W0:Y:S01]  /*0090*/  LDC R17, c[0x0][0x3b8] ;  /* 0x0000ee00ff117b82 */ /* 0x000e220000000800 */
[----:B-1----:R-:W-:Y:S07]  /*00a0*/  STG.E.STRONG.SYS desc[UR4][R4.64], R13 ;  /* 0x0000000d04007986 */ /* 0x002fee000c115904 */
[----:B------:R-:W0:Y:S01]  /*00b0*/  LDC.64 R8, c[0x0][0x3b0] ;  /* 0x0000ec00ff087b82 */ /* 0x000e220000000a00 */
[----:B--2---:R-:W-:Y:S04]  /*00c0*/  STG.E.U16.STRONG.SYS desc[UR4][R6.64], R15 ;  /* 0x0000000f06007986 */ /* 0x004fe8000c115504 */
[----:B0-----:R-:W-:Y:S01]  /*00d0*/  STG.E.STRONG.SYS desc[UR4][R8.64], R17 ;  /* 0x0000001108007986 */ /* 0x001fe2000c115904 */
[----:B------:R-:W-:Y:S05]  /*00e0*/  EXIT ;  /* 0x000000000000794d */ /* 0x000fea0003800000 */
.L_x_0:
[----:B------:R-:W-:-:S00]  /*00f0*/  BRA `(.L_x_0) ;  /* 0xfffffffc00fc7947 */ /* 0x000fc0000383ffff */
[----:B------:R-:W-:-:S00]  /*0100*/  NOP ;  /* 0x0000000000007918 */ /* 0x000fc00000000000 */
[----:B------:R-:W-:-:S00]  /*0110*/  NOP ;  /* 0x0000000000007918 */ /* 0x000fc00000000000 */
[----:B------:R-:W-:-:S00]  /*0120*/  NOP ;  /* 0x0000000000007918 */ /* 0x000fc00000000000 */
[----:B------:R-:W-:-:S00]  /*0130*/  NOP ;  /* 0x0000000000007918 */ /* 0x000fc00000000000 */
[----:B------:R-:W-:-:S00]  /*0140*/  NOP ;  /* 0x0000000000007918 */ /* 0x000fc00000000000 */
[----:B------:R-:W-:-:S00]  /*0150*/  NOP ;  /* 0x0000000000007918 */ /* 0x000fc00000000000 */
[----:B------:R-:W-:-:S00]  /*0160*/  NOP ;  /* 0x0000000000007918 */ /* 0x000fc00000000000 */
[----:B------:R-:W-:-:S00]  /*0170*/  NOP ;  /* 0x0000000000007918 */ /* 0x000fc00000000000 */
.L_x_1:


//--------------------- .nv.shared.reserved.0     --------------------------
	.section	.nv.shared.reserved.0,"aw",@nobits
	.weak		__nv_reservedSMEM_offset_0_alias
	.size		__nv_reservedSMEM_offset_0_alias, 0, 64
	.other		__nv_reservedSMEM_offset_0_alias,@"STO_CUDA_RESERVED_SHARED STV_DEFAULT"
__nv_reservedSMEM_offset_0_alias:
	.zero		0
	.zero		64


//--------------------- .nv.constant0._Z4testP6__halfS_P7__half2S1_P13__nv_bfloat16S3_P14__nv_bfloat162S5_ --------------------------
	.section	.nv.constant0._Z4testP6__halfS_P7__half2S1_P13__nv_bfloat16S3_P14__nv_bfloat162S5_,"a",@progbits
	.sectionflags	@""
	.align	4
.nv.constant0._Z4testP6__halfS_P7__half2S1_P13__nv_bfloat16S3_P14__nv_bfloat162S5_:
	.zero		956


//--------------------- SYMBOLS --------------------------

	.type		.nv.reservedSmem.offset0,@object
	.size		.nv.reservedSmem.offset0,0x4
